//
// Generated by NVIDIA NVVM Compiler
//
// Compiler Build ID: CL-36424714
// Cuda compilation tools, release 13.0, V13.0.88
// Based on NVVM 20.0.0
//

.version 9.0
.target sm_100
.address_size 64

	// .globl	_Z3addPA1000_fS0_

.visible .entry _Z3addPA1000_fS0_(
	.param .u64 .ptr .align 1 _Z3addPA1000_fS0__param_0,
	.param .u64 .ptr .align 1 _Z3addPA1000_fS0__param_1
)
{
	.reg .pred 	%p<4>;
	.reg .b32 	%r<10>;
	.reg .b32 	%f<4>;
	.reg .b64 	%rd<11>;

	ld.param.u64 	%rd1, [_Z3addPA1000_fS0__param_0];
	ld.param.u64 	%rd2, [_Z3addPA1000_fS0__param_1];
	mov.u32 	%r3, %ctaid.x;
	mov.u32 	%r4, %ntid.x;
	mov.u32 	%r5, %tid.x;
	mad.lo.s32 	%r1, %r3, %r4, %r5;
	mov.u32 	%r6, %ctaid.y;
	mov.u32 	%r7, %ntid.y;
	mov.u32 	%r8, %tid.y;
	mad.lo.s32 	%r9, %r6, %r7, %r8;
	setp.gt.s32 	%p1, %r1, 999;
	setp.gt.u32 	%p2, %r9, 999;
	or.pred  	%p3, %p1, %p2;
	@%p3 bra 	$L__BB0_2;
	cvta.to.global.u64 	%rd3, %rd1;
	cvta.to.global.u64 	%rd4, %rd2;
	mul.wide.s32 	%rd5, %r1, 4000;
	add.s64 	%rd6, %rd3, %rd5;
	mul.wide.u32 	%rd7, %r9, 4;
	add.s64 	%rd8, %rd6, %rd7;
	ld.global.f32 	%f1, [%rd8];
	add.s64 	%rd9, %rd4, %rd5;
	add.s64 	%rd10, %rd9, %rd7;
	ld.global.f32 	%f2, [%rd10];
	add.f32 	%f3, %f1, %f2;
	st.global.f32 	[%rd10], %f3;
$L__BB0_2:
	ret;

}


// ===== COMPILED SASS (sm_100) =====

	.target	sm_100

	.elftype	@"ET_EXEC"


//--------------------- .note.nv.tkinfo           --------------------------
	.section	.note.nv.tkinfo,"",@"SHT_NOTE"
	.sectionflags	@"SHF_NOTE_NV_TKINFO"
	.tkinfo
        /*0018*/ 	.word	0x00000002
        /*0030*/ 	.string	""
        /*0030*/ 	.string	"ptxas"
        /*0030*/ 	.string	"Cuda compilation tools, release 13.0, V13.0.88"
        /*0030*/ 	.string	"Build cuda_13.0.r13.0/compiler.36424714_0"
        /*0030*/ 	.string	"-arch sm_100 -m 64 "



//--------------------- .note.nv.cuinfo           --------------------------
	.section	.note.nv.cuinfo,"",@"SHT_NOTE"
	.sectionflags	@"SHF_NOTE_NV_CUINFO"
        /*0018*/ 	.short	0x0002
        /*001a*/ 	.short	0x0064
        /*001c*/ 	.short	0x0082
	.zero		2


//--------------------- .nv.info                  --------------------------
	.section	.nv.info,"",@"SHT_CUDA_INFO"
	.align	4


	//----- nvinfo : EIATTR_REGCOUNT
	.align		4
        /*0000*/ 	.byte	0x04, 0x2f
        /*0002*/ 	.short	(.L_1 - .L_0)
	.align		4
.L_0:
        /*0004*/ 	.word	index@(_Z3addPA1000_fS0_)
        /*0008*/ 	.word	0x0000000c


	//----- nvinfo : EIATTR_FRAME_SIZE
	.align		4
.L_1:
        /*000c*/ 	.byte	0x04, 0x11
        /*000e*/ 	.short	(.L_3 - .L_2)
	.align		4
.L_2:
        /*0010*/ 	.word	index@(_Z3addPA1000_fS0_)
        /*0014*/ 	.word	0x00000000


	//----- nvinfo : EIATTR_MIN_STACK_SIZE
	.align		4
.L_3:
        /*0018*/ 	.byte	0x04, 0x12
        /*001a*/ 	.short	(.L_5 - .L_4)
	.align		4
.L_4:
        /*001c*/ 	.word	index@(_Z3addPA1000_fS0_)
        /*0020*/ 	.word	0x00000000
.L_5:


//--------------------- .nv.compat                --------------------------
	.section	.nv.compat,"",@"SHT_CUDA_COMPAT_INFO"
	.align	4
        /*0000*/ 	.byte	0x02, 0x09, 0x00, 0x00, 0x02, 0x02, 0x01, 0x00, 0x02, 0x05, 0x05, 0x00, 0x03, 0x07, 0x01, 0x01
        /*0010*/ 	.byte	0x02, 0x03, 0x00, 0x00, 0x02, 0x06, 0x01, 0x00, 0x04, 0x0b, 0x08, 0x00, 0x09, 0x00, 0x00, 0x00
        /*0020*/ 	.byte	0x00, 0x00, 0x00, 0x00


//--------------------- .nv.info._Z3addPA1000_fS0_ --------------------------
	.section	.nv.info._Z3addPA1000_fS0_,"",@"SHT_CUDA_INFO"
	.sectionflags	@""
	.align	4


	//----- nvinfo : EIATTR_CUDA_API_VERSION
	.align		4
        /*0000*/ 	.byte	0x04, 0x37
        /*0002*/ 	.short	(.L_7 - .L_6)
.L_6:
        /*0004*/ 	.word	0x00000082


	//----- nvinfo : EIATTR_KPARAM_INFO
	.align		4
.L_7:
        /*0008*/ 	.byte	0x04, 0x17
        /*000a*/ 	.short	(.L_9 - .L_8)
.L_8:
        /*000c*/ 	.word	0x00000000
        /*0010*/ 	.short	0x0001
        /*0012*/ 	.short	0x0008
        /*0014*/ 	.byte	0x00, 0xf5, 0x21, 0x00


	//----- nvinfo : EIATTR_KPARAM_INFO
	.align		4
.L_9:
        /*0018*/ 	.byte	0x04, 0x17
        /*001a*/ 	.short	(.L_11 - .L_10)
.L_10:
        /*001c*/ 	.word	0x00000000
        /*0020*/ 	.short	0x0000
        /*0022*/ 	.short	0x0000
        /*0024*/ 	.byte	0x00, 0xf5, 0x21, 0x00


	//----- nvinfo : EIATTR_SPARSE_MMA_MASK
	.align		4
.L_11:
        /*0028*/ 	.byte	0x03, 0x50
        /*002a*/ 	.short	0x0000


	//----- nvinfo : EIATTR_MAXREG_COUNT
	.align		4
        /*002c*/ 	.byte	0x03, 0x1b
        /*002e*/ 	.short	0x00ff


	//----- nvinfo : EIATTR_MERCURY_ISA_VERSION
	.align		4
        /*0030*/ 	.byte	0x03, 0x5f
        /*0032*/ 	.short	0x0101


	//----- nvinfo : EIATTR_VRC_CTA_INIT_COUNT
	.align		4
        /*0034*/ 	.byte	0x02, 0x4a
	.zero		1
	.zero		1


	//----- nvinfo : EIATTR_EXIT_INSTR_OFFSETS
	.align		4
        /*0038*/ 	.byte	0x04, 0x1c
        /*003a*/ 	.short	(.L_13 - .L_12)


	//   ....[0]....
.L_12:
        /*003c*/ 	.word	0x000000b0


	//   ....[1]....
        /*0040*/ 	.word	0x00000170


	//----- nvinfo : EIATTR_CBANK_PARAM_SIZE
	.align		4
.L_13:
        /*0044*/ 	.byte	0x03, 0x19
        /*0046*/ 	.short	0x0010


	//----- nvinfo : EIATTR_PARAM_CBANK
	.align		4
        /*0048*/ 	.byte	0x04, 0x0a
        /*004a*/ 	.short	(.L_15 - .L_14)
	.align		4
.L_14:
        /*004c*/ 	.word	index@(.nv.constant0._Z3addPA1000_fS0_)
        /*0050*/ 	.short	0x0380
        /*0052*/ 	.short	0x0010


	//----- nvinfo : EIATTR_SW_WAR
	.align		4
.L_15:
        /*0054*/ 	.byte	0x04, 0x36
        /*0056*/ 	.short	(.L_17 - .L_16)
.L_16:
        /*0058*/ 	.word	0x00000008
.L_17:


//--------------------- .nv.callgraph             --------------------------
	.section	.nv.callgraph,"",@"SHT_CUDA_CALLGRAPH"
	.align	4
	.sectionentsize	8
	.align		4
        /*0000*/ 	.word	0x00000000
	.align		4
        /*0004*/ 	.word	0xffffffff
	.align		4
        /*0008*/ 	.word	0x00000000
	.align		4
        /*000c*/ 	.word	0xfffffffe
	.align		4
        /*0010*/ 	.word	0x00000000
	.align		4
        /*0014*/ 	.word	0xfffffffd
	.align		4
        /*0018*/ 	.word	0x00000000
	.align		4
        /*001c*/ 	.word	0xfffffffc


//--------------------- .text._Z3addPA1000_fS0_   --------------------------
	.section	.text._Z3addPA1000_fS0_,"ax",@progbits
	.align	128
        .global         _Z3addPA1000_fS0_
        .type           _Z3addPA1000_fS0_,@function
        .size           _Z3addPA1000_fS0_,(.L_x_1 - _Z3addPA1000_fS0_)
        .other          _Z3addPA1000_fS0_,@"STO_CUDA_ENTRY STV_DEFAULT"
_Z3addPA1000_fS0_:
.text._Z3addPA1000_fS0_:
[----:B------:R-:W-:Y:S01]  /*0000*/  LDC R1, c[0x0][0x37c] ;  /* 0x0000df00ff017b82 */ /* 0x000fe20000000800 */
[----:B------:R-:W0:Y:S07]  /*0010*/  S2R R2, SR_TID.Y ;  /* 0x0000000000027919 */ /* 0x000e2e0000002200 */
[----:B------:R-:W1:Y:S01]  /*0020*/  LDC R7, c[0x0][0x360] ;  /* 0x0000d800ff077b82 */ /* 0x000e620000000800 */
[----:B------:R-:W1:Y:S07]  /*0030*/  S2R R0, SR_TID.X ;  /* 0x0000000000007919 */ /* 0x000e6e0000002100 */
[----:B------:R-:W0:Y:S08]  /*0040*/  S2UR UR5, SR_CTAID.Y ;  /* 0x00000000000579c3 */ /* 0x000e300000002600 */
[----:B------:R-:W0:Y:S08]  /*0050*/  LDC R9, c[0x0][0x364] ;  /* 0x0000d900ff097b82 */ /* 0x000e300000000800 */
[----:B------:R-:W1:Y:S01]  /*0060*/  S2UR UR4, SR_CTAID.X ;  /* 0x00000000000479c3 */ /* 0x000e620000002500 */
[----:B0-----:R-:W-:-:S05]  /*0070*/  IMAD R9, R9, UR5, R2 ;  /* 0x0000000509097c24 */ /* 0x001fca000f8e0202 */
[----:B------:R-:W-:Y:S01]  /*0080*/  ISETP.GT.U32.AND P0, PT, R9, 0x3e7, PT ;  /* 0x000003e70900780c */ /* 0x000fe20003f04070 */
[----:B-1----:R-:W-:-:S05]  /*0090*/  IMAD R7, R7, UR4, R0 ;  /* 0x0000000407077c24 */ /* 0x002fca000f8e0200 */
[----:B------:R-:W-:-:S13]  /*00a0*/  ISETP.GT.OR P0, PT, R7, 0x3e7, P0 ;  /* 0x000003e70700780c */ /* 0x000fda0000704670 */
[----:B------:R-:W-:Y:S05]  /*00b0*/  @P0 EXIT ;  /* 0x000000000000094d */ /* 0x000fea0003800000 */
[----:B------:R-:W0:Y:S01]  /*00c0*/  LDC.64 R2, c[0x0][0x380] ;  /* 0x0000e000ff027b82 */ /* 0x000e220000000a00 */
[----:B------:R-:W1:Y:S07]  /*00d0*/  LDCU.64 UR4, c[0x0][0x358] ;  /* 0x00006b00ff0477ac */ /* 0x000e6e0008000a00 */
[----:B------:R-:W2:Y:S01]  /*00e0*/  LDC.64 R4, c[0x0][0x388] ;  /* 0x0000e200ff047b82 */ /* 0x000ea20000000a00 */
[----:B0-----:R-:W-:-:S04]  /*00f0*/  IMAD.WIDE R2, R7, 0xfa0, R2 ;  /* 0x00000fa007027825 */ /* 0x001fc800078e0202 */
[----:B------:R-:W-:-:S04]  /*0100*/  IMAD.WIDE.U32 R2, R9, 0x4, R2 ;  /* 0x0000000409027825 */ /* 0x000fc800078e0002 */
[----:B--2---:R-:W-:Y:S02]  /*0110*/  IMAD.WIDE R4, R7, 0xfa0, R4 ;  /* 0x00000fa007047825 */ /* 0x004fe400078e0204 */
[----:B-1----:R-:W2:Y:S02]  /*0120*/  LDG.E R2, desc[UR4][R2.64] ;  /* 0x0000000402027981 */ /* 0x002ea4000c1e1900 */
[----:B------:R-:W-:-:S05]  /*0130*/  IMAD.WIDE.U32 R4, R9, 0x4, R4 ;  /* 0x0000000409047825 */ /* 0x000fca00078e0004 */
[----:B------:R-:W2:Y:S02]  /*0140*/  LDG.E R7, desc[UR4][R4.64] ;  /* 0x0000000404077981 */ /* 0x000ea4000c1e1900 */
[----:B--2---:R-:W-:-:S05]  /*0150*/  FADD R7, R2, R7 ;  /* 0x0000000702077221 */ /* 0x004fca0000000000 */
[----:B------:R-:W-:Y:S01]  /*0160*/  STG.E desc[UR4][R4.64], R7 ;  /* 0x0000000704007986 */ /* 0x000fe2000c101904 */
[----:B------:R-:W-:Y:S05]  /*0170*/  EXIT ;  /* 0x000000000000794d */ /* 0x000fea0003800000 */
.L_x_0:
[----:B------:R-:W-:-:S00]  /*0180*/  BRA `(.L_x_0) ;  /* 0xfffffffc00fc7947 */ /* 0x000fc0000383ffff */
[----:B------:R-:W-:-:S00]  /*0190*/  NOP ;  /* 0x0000000000007918 */ /* 0x000fc00000000000 */
        /* <DEDUP_REMOVED lines=14> */
.L_x_1:


//--------------------- .nv.shared.reserved.0     --------------------------
	.section	.nv.shared.reserved.0,"aw",@nobits
	.weak		__nv_reservedSMEM_offset_0_alias
	.size		__nv_reservedSMEM_offset_0_alias, 0, 64
	.other		__nv_reservedSMEM_offset_0_alias,@"STO_CUDA_RESERVED_SHARED STV_DEFAULT"
__nv_reservedSMEM_offset_0_alias:
	.zero		0
	.zero		64


//--------------------- .nv.constant0._Z3addPA1000_fS0_ --------------------------
	.section	.nv.constant0._Z3addPA1000_fS0_,"a",@progbits
	.sectionflags	@""
	.align	4
.nv.constant0._Z3addPA1000_fS0_:
	.zero		912


//--------------------- SYMBOLS --------------------------

	.type		.nv.reservedSmem.offset0,@object
	.size		.nv.reservedSmem.offset0,0x4
